	.headerflags	@"EF_CUDA_TEXMODE_UNIFIED EF_CUDA_64BIT_ADDRESS EF_CUDA_ACCELERATORS EF_CUDA_SM90 EF_CUDA_VIRTUAL_SM(EF_CUDA_SM90)"
	.elftype	@"ET_EXEC"


//--------------------- .nv.info                  --------------------------
	.section	.nv.info,"",@"SHT_CUDA_INFO"
	.align	4


	//----- nvinfo : EIATTR_REGCOUNT
	.align		4
        /*0000*/ 	.byte	0x04, 0x2f
        /*0002*/ 	.short	(.L_3 - .L_2)
	.align		4
.L_2:
        /*0004*/ 	.word	index@(triton_poi_fused__native_batch_norm_legit_no_training_cat_relu_25)
        /*0008*/ 	.word	0x0000001c


	//----- nvinfo : EIATTR_MIN_STACK_SIZE
	.align		4
.L_3:
        /*000c*/ 	.byte	0x04, 0x12
        /*000e*/ 	.short	(.L_5 - .L_4)
	.align		4
.L_4:
        /*0010*/ 	.word	index@(triton_poi_fused__native_batch_norm_legit_no_training_cat_relu_25)
        /*0014*/ 	.word	0x00000000


	//----- nvinfo : EIATTR_FRAME_SIZE
	.align		4
.L_5:
        /*0018*/ 	.byte	0x04, 0x11
        /*001a*/ 	.short	(.L_7 - .L_6)
	.align		4
.L_6:
        /*001c*/ 	.word	index@(triton_poi_fused__native_batch_norm_legit_no_training_cat_relu_25)
        /*0020*/ 	.word	0x00000000


	//----- nvinfo : EIATTR_MIN_STACK_SIZE
	.align		4
.L_7:
        /*0024*/ 	.byte	0x04, 0x12
        /*0026*/ 	.short	(.L_9 - .L_8)
	.align		4
.L_8:
        /*0028*/ 	.word	index@(triton_poi_fused__native_batch_norm_legit_no_training_cat_relu_25)
        /*002c*/ 	.word	0x00000000
.L_9:


//--------------------- .nv.info.triton_poi_fused__native_batch_norm_legit_no_training_cat_relu_25 --------------------------
	.section	.nv.info.triton_poi_fused__native_batch_norm_legit_no_training_cat_relu_25,"",@"SHT_CUDA_INFO"
	.sectionflags	@""
	.align	4


	//----- nvinfo : EIATTR_CUDA_API_VERSION
	.align		4
        /*0000*/ 	.byte	0x04, 0x37
        /*0002*/ 	.short	(.L_11 - .L_10)
.L_10:
        /*0004*/ 	.word	0x0000007c


	//----- nvinfo : EIATTR_KPARAM_INFO
	.align		4
.L_11:
        /*0008*/ 	.byte	0x04, 0x17
        /*000a*/ 	.short	(.L_13 - .L_12)
.L_12:
        /*000c*/ 	.word	0x00000000
        /*0010*/ 	.short	0x0008
        /*0012*/ 	.short	0x0040
        /*0014*/ 	.byte	0x00, 0xf0, 0x11, 0x00


	//----- nvinfo : EIATTR_KPARAM_INFO
	.align		4
.L_13:
        /*0018*/ 	.byte	0x04, 0x17
        /*001a*/ 	.short	(.L_15 - .L_14)
.L_14:
        /*001c*/ 	.word	0x00000000
        /*0020*/ 	.short	0x0007
        /*0022*/ 	.short	0x0038
        /*0024*/ 	.byte	0x00, 0xf4, 0x21, 0x00


	//----- nvinfo : EIATTR_KPARAM_INFO
	.align		4
.L_15:
        /*0028*/ 	.byte	0x04, 0x17
        /*002a*/ 	.short	(.L_17 - .L_16)
.L_16:
        /*002c*/ 	.word	0x00000000
        /*0030*/ 	.short	0x0006
        /*0032*/ 	.short	0x0030
        /*0034*/ 	.byte	0x00, 0xf4, 0x21, 0x00


	//----- nvinfo : EIATTR_KPARAM_INFO
	.align		4
.L_17:
        /*0038*/ 	.byte	0x04, 0x17
        /*003a*/ 	.short	(.L_19 - .L_18)
.L_18:
        /*003c*/ 	.word	0x00000000
        /*0040*/ 	.short	0x0005
        /*0042*/ 	.short	0x0028
        /*0044*/ 	.byte	0x00, 0xf4, 0x21, 0x00


	//----- nvinfo : EIATTR_KPARAM_INFO
	.align		4
.L_19:
        /*0048*/ 	.byte	0x04, 0x17
        /*004a*/ 	.short	(.L_21 - .L_20)
.L_20:
        /*004c*/ 	.word	0x00000000
        /*0050*/ 	.short	0x0004
        /*0052*/ 	.short	0x0020
        /*0054*/ 	.byte	0x00, 0xf4, 0x21, 0x00


	//----- nvinfo : EIATTR_KPARAM_INFO
	.align		4
.L_21:
        /*0058*/ 	.byte	0x04, 0x17
        /*005a*/ 	.short	(.L_23 - .L_22)
.L_22:
        /*005c*/ 	.word	0x00000000
        /*0060*/ 	.short	0x0003
        /*0062*/ 	.short	0x0018
        /*0064*/ 	.byte	0x00, 0xf4, 0x21, 0x00


	//----- nvinfo : EIATTR_KPARAM_INFO
	.align		4
.L_23:
        /*0068*/ 	.byte	0x04, 0x17
        /*006a*/ 	.short	(.L_25 - .L_24)
.L_24:
        /*006c*/ 	.word	0x00000000
        /*0070*/ 	.short	0x0002
        /*0072*/ 	.short	0x0010
        /*0074*/ 	.byte	0x00, 0xf4, 0x21, 0x00


	//----- nvinfo : EIATTR_KPARAM_INFO
	.align		4
.L_25:
        /*0078*/ 	.byte	0x04, 0x17
        /*007a*/ 	.short	(.L_27 - .L_26)
.L_26:
        /*007c*/ 	.word	0x00000000
        /*0080*/ 	.short	0x0001
        /*0082*/ 	.short	0x0008
        /*0084*/ 	.byte	0x00, 0xf4, 0x21, 0x00


	//----- nvinfo : EIATTR_KPARAM_INFO
	.align		4
.L_27:
        /*0088*/ 	.byte	0x04, 0x17
        /*008a*/ 	.short	(.L_29 - .L_28)
.L_28:
        /*008c*/ 	.word	0x00000000
        /*0090*/ 	.short	0x0000
        /*0092*/ 	.short	0x0000
        /*0094*/ 	.byte	0x00, 0xf4, 0x21, 0x00


	//----- nvinfo : EIATTR_SPARSE_MMA_MASK
	.align		4
.L_29:
        /*0098*/ 	.byte	0x03, 0x50
        /*009a*/ 	.short	0x0000


	//----- nvinfo : EIATTR_MAXREG_COUNT
	.align		4
        /*009c*/ 	.byte	0x03, 0x1b
        /*009e*/ 	.short	0x00ff


	//----- nvinfo : EIATTR_EXIT_INSTR_OFFSETS
	.align		4
        /*00a0*/ 	.byte	0x04, 0x1c
        /*00a2*/ 	.short	(.L_31 - .L_30)


	//   ....[0]....
.L_30:
        /*00a4*/ 	.word	0x00000680


	//   ....[1]....
        /*00a8*/ 	.word	0x000006a0


	//----- nvinfo : EIATTR_REQNTID
	.align		4
.L_31:
        /*00ac*/ 	.byte	0x04, 0x10
        /*00ae*/ 	.short	(.L_33 - .L_32)
.L_32:
        /*00b0*/ 	.word	0x00000080
        /*00b4*/ 	.word	0x00000001
        /*00b8*/ 	.word	0x00000001


	//----- nvinfo : EIATTR_CBANK_PARAM_SIZE
	.align		4
.L_33:
        /*00bc*/ 	.byte	0x03, 0x19
        /*00be*/ 	.short	0x0044


	//----- nvinfo : EIATTR_PARAM_CBANK
	.align		4
        /*00c0*/ 	.byte	0x04, 0x0a
        /*00c2*/ 	.short	(.L_35 - .L_34)
	.align		4
.L_34:
        /*00c4*/ 	.word	index@(.nv.constant0.triton_poi_fused__native_batch_norm_legit_no_training_cat_relu_25)
        /*00c8*/ 	.short	0x0210
        /*00ca*/ 	.short	0x0044


	//----- nvinfo : EIATTR_SW_WAR
	.align		4
.L_35:
        /*00cc*/ 	.byte	0x04, 0x36
        /*00ce*/ 	.short	(.L_37 - .L_36)
.L_36:
        /*00d0*/ 	.word	0x00000008
.L_37:


//--------------------- .nv.callgraph             --------------------------
	.section	.nv.callgraph,"",@"SHT_CUDA_CALLGRAPH"
	.align	4
	.sectionentsize	8
	.align		4
        /*0000*/ 	.word	0x00000000
	.align		4
        /*0004*/ 	.word	0xffffffff
	.align		4
        /*0008*/ 	.word	0x00000000
	.align		4
        /*000c*/ 	.word	0xfffffffe
	.align		4
        /*0010*/ 	.word	0x00000000
	.align		4
        /*0014*/ 	.word	0xfffffffd
	.align		4
        /*0018*/ 	.word	0x00000000
	.align		4
        /*001c*/ 	.word	0xfffffffc


//--------------------- .nv.constant4             --------------------------
	.section	.nv.constant4,"a",@progbits
	.align	8
	.align		8
.nv.constant4:
        /*0000*/ 	.dword	_$_str
	.align		8
        /*0008*/ 	.dword	_$_str_$_2


//--------------------- .text.triton_poi_fused__native_batch_norm_legit_no_training_cat_relu_25 --------------------------
	.section	.text.triton_poi_fused__native_batch_norm_legit_no_training_cat_relu_25,"ax",@progbits
	.align	128
        .global         triton_poi_fused__native_batch_norm_legit_no_training_cat_relu_25
        .type           triton_poi_fused__native_batch_norm_legit_no_training_cat_relu_25,@function
        .size           triton_poi_fused__native_batch_norm_legit_no_training_cat_relu_25,(.L_x_1 - triton_poi_fused__native_batch_norm_legit_no_training_cat_relu_25)
        .other          triton_poi_fused__native_batch_norm_legit_no_training_cat_relu_25,@"STO_CUDA_ENTRY STV_DEFAULT"
triton_poi_fused__native_batch_norm_legit_no_training_cat_relu_25:
.text.triton_poi_fused__native_batch_norm_legit_no_training_cat_relu_25:
[----:B------:R-:W0:Y:S01]  /*0000*/  LDC R1, c[0x0][0x28] ;  /* 0x00000a00ff017b82 */ /* 0x000e220000000800 */
[----:B------:R-:W1:Y:S07]  /*0010*/  S2R R0, SR_TID.X ;  /* 0x0000000000007919 */ /* 0x000e6e0000002100 */
[----:B------:R-:W2:Y:S01]  /*0020*/  LDC.64 R4, c[0x0][0x228] ;  /* 0x00008a00ff047b82 */ /* 0x000ea20000000a00 */
[----:B------:R-:W-:Y:S01]  /*0030*/  IMAD.MOV.U32 R6, RZ, RZ, RZ ;  /* 0x000000ffff067224 */ /* 0x000fe200078e00ff */
[----:B------:R-:W-:Y:S01]  /*0040*/  ULDC.64 UR4, c[0x0][0x208] ;  /* 0x0000820000047ab9 */ /* 0x000fe20000000a00 */
[----:B------:R-:W3:Y:S01]  /*0050*/  S2R R3, SR_CTAID.X ;  /* 0x0000000000037919 */ /* 0x000ee20000002500 */
[----:B------:R-:W-:Y:S01]  /*0060*/  HFMA2.MMA R10, -RZ, RZ, 0, 0 ;  /* 0x00000000ff0a7435 */ /* 0x000fe200000001ff */
[----:B------:R-:W-:-:S03]  /*0070*/  ULDC.64 UR6, c[0x0][0x218] ;  /* 0x0000860000067ab9 */ /* 0x000fc60000000a00 */
[----:B------:R-:W4:Y:S01]  /*0080*/  LDC.64 R14, c[0x0][0x220] ;  /* 0x00008800ff0e7b82 */ /* 0x000f220000000a00 */
[----:B-1----:R-:W-:-:S05]  /*0090*/  IMAD.SHL.U32 R0, R0, 0x2, RZ ;  /* 0x0000000200007824 */ /* 0x002fca00078e00ff */
[----:B------:R-:W-:-:S05]  /*00a0*/  LOP3.LUT R0, R0, 0xfe, RZ, 0xc0, !PT ;  /* 0x000000fe00007812 */ /* 0x000fca00078ec0ff */
[----:B---3--:R-:W-:-:S05]  /*00b0*/  IMAD R0, R3, 0x100, R0 ;  /* 0x0000010003007824 */ /* 0x008fca00078e0200 */
[----:B------:R-:W-:Y:S02]  /*00c0*/  SHF.R.S32.HI R3, RZ, 0x1f, R0 ;  /* 0x0000001fff037819 */ /* 0x000fe40000011400 */
[----:B------:R-:W-:Y:S02]  /*00d0*/  ISETP.GE.AND P0, PT, R0, 0x7600, PT ;  /* 0x000076000000780c */ /* 0x000fe40003f06270 */
[----:B------:R-:W-:-:S04]  /*00e0*/  LEA.HI R3, R3, R0, RZ, 0x6 ;  /* 0x0000000003037211 */ /* 0x000fc800078f30ff */
[----:B------:R-:W-:-:S05]  /*00f0*/  SHF.R.S32.HI R11, RZ, 0x6, R3 ;  /* 0x00000006ff0b7819 */ /* 0x000fca0000011403 */
[----:B------:R-:W-:-:S05]  /*0100*/  IMAD.HI R2, R11, 0x22b63cbf, RZ ;  /* 0x22b63cbf0b027827 */ /* 0x000fca00078e02ff */
[----:B------:R-:W-:-:S04]  /*0110*/  SHF.R.U32.HI R7, RZ, 0x1f, R2 ;  /* 0x0000001fff077819 */ /* 0x000fc80000011602 */
[----:B------:R-:W-:-:S05]  /*0120*/  LEA.HI.SX32 R2, R2, R7, 0x1c ;  /* 0x0000000702027211 */ /* 0x000fca00078fe2ff */
[----:B------:R-:W-:-:S04]  /*0130*/  IMAD R11, R2, -0x76, R11 ;  /* 0xffffff8a020b7824 */ /* 0x000fc800078e020b */
[----:B--2---:R-:W-:-:S05]  /*0140*/  IMAD.WIDE R4, R11, 0x4, R4 ;  /* 0x000000040b047825 */ /* 0x004fca00078e0204 */
[----:B------:R-:W2:Y:S01]  /*0150*/  @!P0 LDG.E.EL R6, desc[UR4][R4.64] ;  /* 0x0000000404068981 */ /* 0x000ea2000c2e1900 */
[----:B------:R-:W-:-:S03]  /*0160*/  IMAD.HI R2, R0, 0x22b63cbf, RZ ;  /* 0x22b63cbf00027827 */ /* 0x000fc600078e02ff */
[----:B------:R1:W3:Y:S01]  /*0170*/  @!P0 LDG.E.EL R10, desc[UR4][R4.64] ;  /* 0x00000004040a8981 */ /* 0x0002e2000c2e1900 */
[----:B------:R-:W-:Y:S01]  /*0180*/  IMAD.SHL.U32 R8, R11, 0x40, RZ ;  /* 0x000000400b087824 */ /* 0x000fe200078e00ff */
[----:B------:R-:W-:-:S04]  /*0190*/  SHF.R.U32.HI R7, RZ, 0x1f, R2 ;  /* 0x0000001fff077819 */ /* 0x000fc80000011602 */
[----:B------:R-:W-:Y:S02]  /*01a0*/  LEA.HI.SX32 R17, R2, R7, 0x16 ;  /* 0x0000000702117211 */ /* 0x000fe400078fb2ff */
[----:B------:R-:W-:Y:S02]  /*01b0*/  LOP3.LUT R7, R3, 0xffffffc0, RZ, 0xc0, !PT ;  /* 0xffffffc003077812 */ /* 0x000fe400078ec0ff */
[----:B------:R-:W5:Y:S01]  /*01c0*/  LDC.64 R2, c[0x0][0x210] ;  /* 0x00008400ff027b82 */ /* 0x000f620000000a00 */
[C---:B------:R-:W-:Y:S02]  /*01d0*/  IMAD R9, R17.reuse, 0x300, RZ ;  /* 0x0000030011097824 */ /* 0x040fe400078e02ff */
[----:B------:R-:W-:Y:S02]  /*01e0*/  IMAD.IADD R7, R0, 0x1, -R7 ;  /* 0x0000000100077824 */ /* 0x000fe400078e0a07 */
[----:B-1----:R-:W-:Y:S01]  /*01f0*/  IMAD R4, R17, -0x1d80, R0 ;  /* 0xffffe28011047824 */ /* 0x002fe200078e0200 */
[----:B------:R-:W-:-:S02]  /*0200*/  SHF.R.S32.HI R13, RZ, 0x1f, R9 ;  /* 0x0000001fff0d7819 */ /* 0x000fc40000011409 */
[----:B------:R-:W-:Y:S01]  /*0210*/  IADD3 R18, P1, P2, R8, R7, R9 ;  /* 0x0000000708127210 */ /* 0x000fe20007a3e009 */
[----:B------:R-:W-:Y:S01]  /*0220*/  IMAD R25, R17, 0x1a80, R4 ;  /* 0x00001a8011197824 */ /* 0x000fe200078e0204 */
[----:B------:R-:W-:Y:S02]  /*0230*/  SHF.R.S32.HI R8, RZ, 0x1f, R8 ;  /* 0x0000001fff087819 */ /* 0x000fe40000011408 */
[----:B------:R-:W-:Y:S02]  /*0240*/  CS2R R4, SRZ ;  /* 0x0000000000047805 */ /* 0x000fe4000001ff00 */
[----:B------:R-:W-:Y:S02]  /*0250*/  SHF.R.S32.HI R7, RZ, 0x1f, R7 ;  /* 0x0000001fff077819 */ /* 0x000fe40000011407 */
[----:B------:R-:W-:Y:S02]  /*0260*/  LEA R16, P3, R18, UR6, 0x2 ;  /* 0x0000000612107c11 */ /* 0x000fe4000f8610ff */
[----:B------:R-:W-:-:S02]  /*0270*/  IADD3.X R7, R8, R7, R13, P1, P2 ;  /* 0x0000000708077210 */ /* 0x000fc40000fe440d */
[----:B------:R-:W1:Y:S01]  /*0280*/  LDC.64 R12, c[0x0][0x230] ;  /* 0x00008c00ff0c7b82 */ /* 0x000e620000000a00 */
[C---:B------:R-:W-:Y:S02]  /*0290*/  ISETP.GE.AND P2, PT, R11.reuse, 0x6a, PT ;  /* 0x0000006a0b00780c */ /* 0x040fe40003f46270 */
[----:B------:R-:W-:Y:S02]  /*02a0*/  ISETP.GT.AND P1, PT, R11, 0x69, !P0 ;  /* 0x000000690b00780c */ /* 0x000fe40004724270 */
[----:B------:R-:W-:Y:S01]  /*02b0*/  ISETP.LT.AND P4, PT, R0, 0x7600, !P2 ;  /* 0x000076000000780c */ /* 0x000fe20005781270 */
[----:B-----5:R-:W-:Y:S01]  /*02c0*/  IMAD.WIDE R24, R25, 0x4, R2 ;  /* 0x0000000419187825 */ /* 0x020fe200078e0202 */
[----:B------:R-:W-:Y:S01]  /*02d0*/  CS2R R2, SRZ ;  /* 0x0000000000027805 */ /* 0x000fe2000001ff00 */
[----:B------:R-:W5:Y:S01]  /*02e0*/  LDC.64 R8, c[0x0][0x238] ;  /* 0x00008e00ff087b82 */ /* 0x000f620000000a00 */
[----:B------:R-:W-:Y:S01]  /*02f0*/  LEA.HI.X R17, R18, UR7, R7, 0x2, P3 ;  /* 0x0000000712117c11 */ /* 0x000fe200098f1407 */
[----:B----4-:R-:W-:Y:S01]  /*0300*/  IMAD.WIDE R22, R11, 0x4, R14 ;  /* 0x000000040b167825 */ /* 0x010fe200078e020e */
[----:B------:R-:W-:-:S02]  /*0310*/  MOV R7, RZ ;  /* 0x000000ff00077202 */ /* 0x000fc40000000f00 */
[----:B------:R-:W-:-:S03]  /*0320*/  CS2R R14, SRZ ;  /* 0x00000000000e7805 */ /* 0x000fc6000001ff00 */
[----:B------:R-:W4:Y:S04]  /*0330*/  @P1 LDG.E.64 R4, desc[UR4][R16.64+-0x6a00] ;  /* 0xff96000410041981 */ /* 0x000f28000c1e1b00 */
[----:B------:R-:W4:Y:S01]  /*0340*/  @P4 LDG.E.64 R2, desc[UR4][R24.64] ;  /* 0x0000000418024981 */ /* 0x000f22000c1e1b00 */
[----:B-1----:R-:W-:-:S03]  /*0350*/  IMAD.WIDE R12, R11, 0x4, R12 ;  /* 0x000000040b0c7825 */ /* 0x002fc600078e020c */
[----:B------:R-:W4:Y:S04]  /*0360*/  @!P0 LDG.E.EL R7, desc[UR4][R22.64] ;  /* 0x0000000416078981 */ /* 0x000f28000c2e1900 */
[----:B------:R-:W4:Y:S01]  /*0370*/  @!P0 LDG.E.EL R14, desc[UR4][R22.64] ;  /* 0x00000004160e8981 */ /* 0x000f22000c2e1900 */
[----:B-----5:R-:W-:Y:S01]  /*0380*/  IMAD.WIDE R8, R11, 0x4, R8 ;  /* 0x000000040b087825 */ /* 0x020fe200078e0208 */
[----:B------:R-:W-:-:S03]  /*0390*/  HFMA2.MMA R11, -RZ, RZ, 0, 0 ;  /* 0x00000000ff0b7435 */ /* 0x000fc600000001ff */
[----:B------:R-:W-:Y:S01]  /*03a0*/  IMAD.MOV.U32 R20, RZ, RZ, RZ ;  /* 0x000000ffff147224 */ /* 0x000fe200078e00ff */
[----:B------:R-:W5:Y:S01]  /*03b0*/  @!P0 LDG.E.EL R15, desc[UR4][R8.64] ;  /* 0x00000004080f8981 */ /* 0x000f62000c2e1900 */
[----:B------:R-:W-:-:S04]  /*03c0*/  IMAD.MOV.U32 R18, RZ, RZ, RZ ;  /* 0x000000ffff127224 */ /* 0x000fc800078e00ff */
[----:B------:R-:W5:Y:S04]  /*03d0*/  @!P0 LDG.E.EL R20, desc[UR4][R12.64] ;  /* 0x000000040c148981 */ /* 0x000f68000c2e1900 */
[----:B------:R1:W5:Y:S04]  /*03e0*/  @!P0 LDG.E.EL R18, desc[UR4][R12.64] ;  /* 0x000000040c128981 */ /* 0x000368000c2e1900 */
[----:B------:R1:W5:Y:S01]  /*03f0*/  @!P0 LDG.E.EL R11, desc[UR4][R8.64] ;  /* 0x00000004080b8981 */ /* 0x000362000c2e1900 */
[----:B------:R-:W-:Y:S01]  /*0400*/  IMAD.MOV.U32 R21, RZ, RZ, 0x3e800000 ;  /* 0x3e800000ff157424 */ /* 0x000fe200078e00ff */
[----:B01----:R-:W0:Y:S08]  /*0410*/  LDC.64 R12, c[0x0][0x240] ;  /* 0x00009000ff0c7b82 */ /* 0x003e300000000a00 */
[----:B------:R-:W1:Y:S01]  /*0420*/  LDC.64 R8, c[0x0][0x248] ;  /* 0x00009200ff087b82 */ /* 0x000e620000000a00 */
[----:B0-----:R-:W-:-:S04]  /*0430*/  IMAD.WIDE R12, R0, 0x4, R12 ;  /* 0x00000004000c7825 */ /* 0x001fc800078e020c */
[----:B-1----:R-:W-:-:S04]  /*0440*/  IMAD.WIDE R8, R0, 0x4, R8 ;  /* 0x0000000400087825 */ /* 0x002fc800078e0208 */
[----:B--2---:R-:W-:-:S04]  /*0450*/  FADD R6, R6, 9.9999997473787516356e-06 ;  /* 0x3727c5ac06067421 */ /* 0x004fc80000000000 */
[----:B------:R-:W0:Y:S01]  /*0460*/  MUFU.SQRT R16, R6 ;  /* 0x0000000600107308 */ /* 0x000e220000002000 */
[----:B---3--:R-:W-:-:S07]  /*0470*/  FADD R10, R10, 9.9999997473787516356e-06 ;  /* 0x3727c5ac0a0a7421 */ /* 0x008fce0000000000 */
[----:B------:R-:W1:Y:S01]  /*0480*/  MUFU.SQRT R17, R10 ;  /* 0x0000000a00117308 */ /* 0x000e620000002000 */
[C---:B0-----:R-:W-:Y:S02]  /*0490*/  FSETP.GT.AND P6, PT, R16.reuse, 8.50705917302346158658e+37, PT ;  /* 0x7e8000001000780b */ /* 0x041fe40003fc4000 */
[----:B------:R-:W-:Y:S02]  /*04a0*/  FSETP.GEU.AND P3, PT, R16, 1.175494350822287508e-38, PT ;  /* 0x008000001000780b */ /* 0x000fe40003f6e000 */
[----:B------:R-:W-:Y:S02]  /*04b0*/  FSEL R19, R21, 1, P6 ;  /* 0x3f80000015137808 */ /* 0x000fe40003000000 */
[----:B-1----:R-:W-:-:S07]  /*04c0*/  FSETP.GT.AND P5, PT, R17, 8.50705917302346158658e+37, PT ;  /* 0x7e8000001100780b */ /* 0x002fce0003fa4000 */
[----:B------:R-:W-:Y:S01]  /*04d0*/  @P6 FMUL R16, R16, 0.25 ;  /* 0x3e80000010106820 */ /* 0x000fe20000400000 */
[----:B------:R-:W-:-:S03]  /*04e0*/  FSETP.GEU.AND P6, PT, R17, 1.175494350822287508e-38, PT ;  /* 0x008000001100780b */ /* 0x000fc60003fce000 */
[----:B------:R-:W-:Y:S02]  /*04f0*/  @!P3 FMUL R16, R16, 16777216 ;  /* 0x4b8000001010b820 */ /* 0x000fe40000400000 */
[----:B------:R-:W-:-:S08]  /*0500*/  @P5 FMUL R17, R17, 0.25 ;  /* 0x3e80000011115820 */ /* 0x000fd00000400000 */
[----:B------:R-:W-:Y:S01]  /*0510*/  @!P6 FMUL R17, R17, 16777216 ;  /* 0x4b8000001111e820 */ /* 0x000fe20000400000 */
[----:B------:R-:W0:Y:S01]  /*0520*/  MUFU.RCP R16, R16 ;  /* 0x0000001000107308 */ /* 0x000e220000001000 */
[----:B------:R-:W-:-:S07]  /*0530*/  FSEL R6, R21, 1, P5 ;  /* 0x3f80000015067808 */ /* 0x000fce0002800000 */
[----:B------:R-:W1:Y:S01]  /*0540*/  MUFU.RCP R17, R17 ;  /* 0x0000001100117308 */ /* 0x000e620000001000 */
[----:B----4-:R-:W-:Y:S02]  /*0550*/  SEL R2, R2, RZ, P4 ;  /* 0x000000ff02027207 */ /* 0x010fe40002000000 */
[----:B------:R-:W-:Y:S01]  /*0560*/  SEL R3, R3, RZ, P4 ;  /* 0x000000ff03037207 */ /* 0x000fe20002000000 */
[----:B------:R-:W-:Y:S01]  /*0570*/  @!P3 FMUL R19, R19, 16777216 ;  /* 0x4b8000001313b820 */ /* 0x000fe20000400000 */
[----:B------:R-:W-:Y:S01]  /*0580*/  @P2 SEL R2, R4, RZ, P1 ;  /* 0x000000ff04022207 */ /* 0x000fe20000800000 */
[----:B------:R-:W-:Y:S01]  /*0590*/  @!P6 FMUL R6, R6, 16777216 ;  /* 0x4b8000000606e820 */ /* 0x000fe20000400000 */
[----:B------:R-:W-:Y:S01]  /*05a0*/  @P2 SEL R3, R5, RZ, P1 ;  /* 0x000000ff05032207 */ /* 0x000fe20000800000 */
[----:B0-----:R-:W-:Y:S02]  /*05b0*/  FMUL R16, R16, R19 ;  /* 0x0000001310107220 */ /* 0x001fe40000400000 */
[----:B------:R-:W-:-:S02]  /*05c0*/  FADD R7, R2, -R7 ;  /* 0x8000000702077221 */ /* 0x000fc40000000000 */
[----:B------:R-:W-:Y:S01]  /*05d0*/  FADD R14, R3, -R14 ;  /* 0x8000000e030e7221 */ /* 0x000fe20000000000 */
[----:B-1----:R-:W-:Y:S01]  /*05e0*/  FMUL R17, R17, R6 ;  /* 0x0000000611117220 */ /* 0x002fe20000400000 */
[----:B------:R-:W-:-:S03]  /*05f0*/  FMUL R16, R7, R16 ;  /* 0x0000001007107220 */ /* 0x000fc60000400000 */
[----:B------:R-:W-:Y:S01]  /*0600*/  FMUL R14, R14, R17 ;  /* 0x000000110e0e7220 */ /* 0x000fe20000400000 */
[----:B-----5:R-:W-:Y:S01]  /*0610*/  FFMA R15, R16, R20, R15 ;  /* 0x00000014100f7223 */ /* 0x020fe2000000000f */
[----:B------:R0:W-:Y:S02]  /*0620*/  @!P0 STG.E.64 desc[UR4][R12.64], R2 ;  /* 0x000000020c008986 */ /* 0x0001e4000c101b04 */
[----:B------:R-:W-:Y:S02]  /*0630*/  FFMA R11, R14, R18, R11 ;  /* 0x000000120e0b7223 */ /* 0x000fe4000000000b */
[----:B------:R-:W-:-:S03]  /*0640*/  FSETP.GEU.AND P1, PT, R15, RZ, PT ;  /* 0x000000ff0f00720b */ /* 0x000fc60003f2e000 */
[----:B------:R-:W-:Y:S02]  /*0650*/  FSETP.GEU.AND P2, PT, R11, RZ, PT ;  /* 0x000000ff0b00720b */ /* 0x000fe40003f4e000 */
[----:B------:R-:W-:Y:S02]  /*0660*/  FSEL R10, R15, RZ, P1 ;  /* 0x000000ff0f0a7208 */ /* 0x000fe40000800000 */
[----:B------:R-:W-:Y:S01]  /*0670*/  FSEL R11, R11, RZ, P2 ;  /* 0x000000ff0b0b7208 */ /* 0x000fe20001000000 */
[----:B0-----:R-:W-:Y:S08]  /*0680*/  @P0 EXIT ;  /* 0x000000000000094d */ /* 0x001ff00003800000 */
[----:B------:R-:W-:Y:S01]  /*0690*/  STG.E.64 desc[UR4][R8.64], R10 ;  /* 0x0000000a08007986 */ /* 0x000fe2000c101b04 */
[----:B------:R-:W-:Y:S05]  /*06a0*/  EXIT ;  /* 0x000000000000794d */ /* 0x000fea0003800000 */
.L_x_0:
[----:B------:R-:W-:-:S00]  /*06b0*/  BRA `(.L_x_0) ;  /* 0xfffffffc00fc7947 */ /* 0x000fc0000383ffff */
[----:B------:R-:W-:-:S00]  /*06c0*/  NOP ;  /* 0x0000000000007918 */ /* 0x000fc00000000000 */
        /* <DEDUP_REMOVED lines=11> */
.L_x_1:


//--------------------- .nv.global.init           --------------------------
	.section	.nv.global.init,"aw",@progbits
.nv.global.init:
	.type		_$_str,@object
	.size		_$_str,(_$_str_$_2 - _$_str)
_$_str:
        /*0000*/ 	.byte	0x5f, 0x5f, 0x43, 0x55, 0x44, 0x41, 0x5f, 0x46, 0x54, 0x5a, 0x00
	.type		_$_str_$_2,@object
	.size		_$_str_$_2,(.L_1 - _$_str_$_2)
_$_str_$_2:
        /*000b*/ 	.byte	0x5f, 0x5f, 0x43, 0x55, 0x44, 0x41, 0x5f, 0x50, 0x52, 0x45, 0x43, 0x5f, 0x53, 0x51, 0x52, 0x54
        /*001b*/ 	.byte	0x00
.L_1:


//--------------------- .nv.constant0.triton_poi_fused__native_batch_norm_legit_no_training_cat_relu_25 --------------------------
	.section	.nv.constant0.triton_poi_fused__native_batch_norm_legit_no_training_cat_relu_25,"a",@progbits
	.sectionflags	@""
	.align	4
.nv.constant0.triton_poi_fused__native_batch_norm_legit_no_training_cat_relu_25:
	.zero		596
